//
// Generated by NVIDIA NVVM Compiler
//
// Compiler Build ID: CL-36424714
// Cuda compilation tools, release 13.0, V13.0.88
// Based on NVVM 20.0.0
//

.version 9.0
.target sm_100
.address_size 64

	// .globl	_Z17reduce_sum_kernelPfiS_
// _ZZ17reduce_sum_kernelPfiS_E4smem has been demoted

.visible .entry _Z17reduce_sum_kernelPfiS_(
	.param .u64 .ptr .align 1 _Z17reduce_sum_kernelPfiS__param_0,
	.param .u32 _Z17reduce_sum_kernelPfiS__param_1,
	.param .u64 .ptr .align 1 _Z17reduce_sum_kernelPfiS__param_2
)
{
	.reg .pred 	%p<10>;
	.reg .b32 	%r<16>;
	.reg .b32 	%f<27>;
	.reg .b64 	%rd<9>;
	// demoted variable
	.shared .align 4 .b8 _ZZ17reduce_sum_kernelPfiS_E4smem[1024];
	ld.param.u64 	%rd2, [_Z17reduce_sum_kernelPfiS__param_0];
	ld.param.u64 	%rd1, [_Z17reduce_sum_kernelPfiS__param_2];
	cvta.to.global.u64 	%rd3, %rd2;
	mov.u32 	%r1, %ctaid.x;
	mov.u32 	%r4, %ntid.x;
	mov.u32 	%r2, %tid.x;
	mad.lo.s32 	%r5, %r1, %r4, %r2;
	mul.wide.s32 	%rd4, %r5, 4;
	add.s64 	%rd5, %rd3, %rd4;
	ld.global.f32 	%f1, [%rd5];
	shl.b32 	%r6, %r2, 2;
	mov.u32 	%r7, _ZZ17reduce_sum_kernelPfiS_E4smem;
	add.s32 	%r3, %r7, %r6;
	st.shared.f32 	[%r3], %f1;
	bar.sync 	0;
	setp.gt.u32 	%p1, %r2, 127;
	@%p1 bra 	$L__BB0_2;
	add.s32 	%r9, %r3, %r6;
	ld.shared.f32 	%f2, [%r9+4];
	ld.shared.f32 	%f3, [%r9];
	add.f32 	%f4, %f2, %f3;
	st.shared.f32 	[%r9], %f4;
$L__BB0_2:
	bar.sync 	0;
	setp.gt.u32 	%p2, %r2, 63;
	@%p2 bra 	$L__BB0_4;
	mad.lo.s32 	%r10, %r2, 12, %r3;
	ld.shared.f32 	%f5, [%r10+8];
	ld.shared.f32 	%f6, [%r10];
	add.f32 	%f7, %f5, %f6;
	st.shared.f32 	[%r10], %f7;
$L__BB0_4:
	bar.sync 	0;
	setp.gt.u32 	%p3, %r2, 31;
	@%p3 bra 	$L__BB0_6;
	mad.lo.s32 	%r11, %r2, 28, %r3;
	ld.shared.f32 	%f8, [%r11+16];
	ld.shared.f32 	%f9, [%r11];
	add.f32 	%f10, %f8, %f9;
	st.shared.f32 	[%r11], %f10;
$L__BB0_6:
	bar.sync 	0;
	setp.gt.u32 	%p4, %r2, 15;
	@%p4 bra 	$L__BB0_8;
	mad.lo.s32 	%r12, %r2, 60, %r3;
	ld.shared.f32 	%f11, [%r12+32];
	ld.shared.f32 	%f12, [%r12];
	add.f32 	%f13, %f11, %f12;
	st.shared.f32 	[%r12], %f13;
$L__BB0_8:
	bar.sync 	0;
	setp.gt.u32 	%p5, %r2, 7;
	@%p5 bra 	$L__BB0_10;
	mad.lo.s32 	%r13, %r2, 124, %r3;
	ld.shared.f32 	%f14, [%r13+64];
	ld.shared.f32 	%f15, [%r13];
	add.f32 	%f16, %f14, %f15;
	st.shared.f32 	[%r13], %f16;
$L__BB0_10:
	bar.sync 	0;
	setp.gt.u32 	%p6, %r2, 3;
	@%p6 bra 	$L__BB0_12;
	mad.lo.s32 	%r14, %r2, 252, %r3;
	ld.shared.f32 	%f17, [%r14+128];
	ld.shared.f32 	%f18, [%r14];
	add.f32 	%f19, %f17, %f18;
	st.shared.f32 	[%r14], %f19;
$L__BB0_12:
	bar.sync 	0;
	setp.gt.u32 	%p7, %r2, 1;
	@%p7 bra 	$L__BB0_14;
	mad.lo.s32 	%r15, %r2, 508, %r3;
	ld.shared.f32 	%f20, [%r15+256];
	ld.shared.f32 	%f21, [%r15];
	add.f32 	%f22, %f20, %f21;
	st.shared.f32 	[%r15], %f22;
$L__BB0_14:
	bar.sync 	0;
	setp.ne.s32 	%p8, %r2, 0;
	@%p8 bra 	$L__BB0_16;
	ld.shared.f32 	%f23, [_ZZ17reduce_sum_kernelPfiS_E4smem+512];
	ld.shared.f32 	%f24, [_ZZ17reduce_sum_kernelPfiS_E4smem];
	add.f32 	%f25, %f23, %f24;
	st.shared.f32 	[_ZZ17reduce_sum_kernelPfiS_E4smem], %f25;
$L__BB0_16:
	setp.ne.s32 	%p9, %r2, 0;
	bar.sync 	0;
	@%p9 bra 	$L__BB0_18;
	ld.shared.f32 	%f26, [_ZZ17reduce_sum_kernelPfiS_E4smem];
	cvta.to.global.u64 	%rd6, %rd1;
	mul.wide.u32 	%rd7, %r1, 4;
	add.s64 	%rd8, %rd6, %rd7;
	st.global.f32 	[%rd8], %f26;
$L__BB0_18:
	ret;

}


// ===== COMPILED SASS (sm_100) =====

	.target	sm_100

	.elftype	@"ET_EXEC"


//--------------------- .note.nv.tkinfo           --------------------------
	.section	.note.nv.tkinfo,"",@"SHT_NOTE"
	.sectionflags	@"SHF_NOTE_NV_TKINFO"
	.tkinfo
        /*0018*/ 	.word	0x00000002
        /*0030*/ 	.string	""
        /*0030*/ 	.string	"ptxas"
        /*0030*/ 	.string	"Cuda compilation tools, release 13.0, V13.0.88"
        /*0030*/ 	.string	"Build cuda_13.0.r13.0/compiler.36424714_0"
        /*0030*/ 	.string	"-arch sm_100 -m 64 "



//--------------------- .note.nv.cuinfo           --------------------------
	.section	.note.nv.cuinfo,"",@"SHT_NOTE"
	.sectionflags	@"SHF_NOTE_NV_CUINFO"
        /*0018*/ 	.short	0x0002
        /*001a*/ 	.short	0x0064
        /*001c*/ 	.short	0x0082
	.zero		2


//--------------------- .nv.info                  --------------------------
	.section	.nv.info,"",@"SHT_CUDA_INFO"
	.align	4


	//----- nvinfo : EIATTR_REGCOUNT
	.align		4
        /*0000*/ 	.byte	0x04, 0x2f
        /*0002*/ 	.short	(.L_1 - .L_0)
	.align		4
.L_0:
        /*0004*/ 	.word	index@(_Z17reduce_sum_kernelPfiS_)
        /*0008*/ 	.word	0x0000000e


	//----- nvinfo : EIATTR_FRAME_SIZE
	.align		4
.L_1:
        /*000c*/ 	.byte	0x04, 0x11
        /*000e*/ 	.short	(.L_3 - .L_2)
	.align		4
.L_2:
        /*0010*/ 	.word	index@(_Z17reduce_sum_kernelPfiS_)
        /*0014*/ 	.word	0x00000000


	//----- nvinfo : EIATTR_MIN_STACK_SIZE
	.align		4
.L_3:
        /*0018*/ 	.byte	0x04, 0x12
        /*001a*/ 	.short	(.L_5 - .L_4)
	.align		4
.L_4:
        /*001c*/ 	.word	index@(_Z17reduce_sum_kernelPfiS_)
        /*0020*/ 	.word	0x00000000
.L_5:


//--------------------- .nv.compat                --------------------------
	.section	.nv.compat,"",@"SHT_CUDA_COMPAT_INFO"
	.align	4
        /*0000*/ 	.byte	0x02, 0x09, 0x00, 0x00, 0x02, 0x02, 0x01, 0x00, 0x02, 0x05, 0x05, 0x00, 0x03, 0x07, 0x01, 0x01
        /*0010*/ 	.byte	0x02, 0x03, 0x00, 0x00, 0x02, 0x06, 0x01, 0x00, 0x04, 0x0b, 0x08, 0x00, 0x09, 0x00, 0x00, 0x00
        /*0020*/ 	.byte	0x00, 0x00, 0x00, 0x00


//--------------------- .nv.info._Z17reduce_sum_kernelPfiS_ --------------------------
	.section	.nv.info._Z17reduce_sum_kernelPfiS_,"",@"SHT_CUDA_INFO"
	.sectionflags	@""
	.align	4


	//----- nvinfo : EIATTR_CUDA_API_VERSION
	.align		4
        /*0000*/ 	.byte	0x04, 0x37
        /*0002*/ 	.short	(.L_7 - .L_6)
.L_6:
        /*0004*/ 	.word	0x00000082


	//----- nvinfo : EIATTR_KPARAM_INFO
	.align		4
.L_7:
        /*0008*/ 	.byte	0x04, 0x17
        /*000a*/ 	.short	(.L_9 - .L_8)
.L_8:
        /*000c*/ 	.word	0x00000000
        /*0010*/ 	.short	0x0002
        /*0012*/ 	.short	0x0010
        /*0014*/ 	.byte	0x00, 0xf5, 0x21, 0x00


	//----- nvinfo : EIATTR_KPARAM_INFO
	.align		4
.L_9:
        /*0018*/ 	.byte	0x04, 0x17
        /*001a*/ 	.short	(.L_11 - .L_10)
.L_10:
        /*001c*/ 	.word	0x00000000
        /*0020*/ 	.short	0x0001
        /*0022*/ 	.short	0x0008
        /*0024*/ 	.byte	0x00, 0xf0, 0x11, 0x00


	//----- nvinfo : EIATTR_KPARAM_INFO
	.align		4
.L_11:
        /*0028*/ 	.byte	0x04, 0x17
        /*002a*/ 	.short	(.L_13 - .L_12)
.L_12:
        /*002c*/ 	.word	0x00000000
        /*0030*/ 	.short	0x0000
        /*0032*/ 	.short	0x0000
        /*0034*/ 	.byte	0x00, 0xf5, 0x21, 0x00


	//----- nvinfo : EIATTR_SPARSE_MMA_MASK
	.align		4
.L_13:
        /*0038*/ 	.byte	0x03, 0x50
        /*003a*/ 	.short	0x0000


	//----- nvinfo : EIATTR_MAXREG_COUNT
	.align		4
        /*003c*/ 	.byte	0x03, 0x1b
        /*003e*/ 	.short	0x00ff


	//----- nvinfo : EIATTR_NUM_BARRIERS
	.align		4
        /*0040*/ 	.byte	0x02, 0x4c
        /*0042*/ 	.byte	0x01
	.zero		1


	//----- nvinfo : EIATTR_MERCURY_ISA_VERSION
	.align		4
        /*0044*/ 	.byte	0x03, 0x5f
        /*0046*/ 	.short	0x0101


	//----- nvinfo : EIATTR_VRC_CTA_INIT_COUNT
	.align		4
        /*0048*/ 	.byte	0x02, 0x4a
	.zero		1
	.zero		1


	//----- nvinfo : EIATTR_EXIT_INSTR_OFFSETS
	.align		4
        /*004c*/ 	.byte	0x04, 0x1c
        /*004e*/ 	.short	(.L_15 - .L_14)


	//   ....[0]....
.L_14:
        /*0050*/ 	.word	0x00000460


	//   ....[1]....
        /*0054*/ 	.word	0x000004b0


	//----- nvinfo : EIATTR_CBANK_PARAM_SIZE
	.align		4
.L_15:
        /*0058*/ 	.byte	0x03, 0x19
        /*005a*/ 	.short	0x0018


	//----- nvinfo : EIATTR_PARAM_CBANK
	.align		4
        /*005c*/ 	.byte	0x04, 0x0a
        /*005e*/ 	.short	(.L_17 - .L_16)
	.align		4
.L_16:
        /*0060*/ 	.word	index@(.nv.constant0._Z17reduce_sum_kernelPfiS_)
        /*0064*/ 	.short	0x0380
        /*0066*/ 	.short	0x0018


	//----- nvinfo : EIATTR_SW_WAR
	.align		4
.L_17:
        /*0068*/ 	.byte	0x04, 0x36
        /*006a*/ 	.short	(.L_19 - .L_18)
.L_18:
        /*006c*/ 	.word	0x00000008
.L_19:


//--------------------- .nv.callgraph             --------------------------
	.section	.nv.callgraph,"",@"SHT_CUDA_CALLGRAPH"
	.align	4
	.sectionentsize	8
	.align		4
        /*0000*/ 	.word	0x00000000
	.align		4
        /*0004*/ 	.word	0xffffffff
	.align		4
        /*0008*/ 	.word	0x00000000
	.align		4
        /*000c*/ 	.word	0xfffffffe
	.align		4
        /*0010*/ 	.word	0x00000000
	.align		4
        /*0014*/ 	.word	0xfffffffd
	.align		4
        /*0018*/ 	.word	0x00000000
	.align		4
        /*001c*/ 	.word	0xfffffffc


//--------------------- .text._Z17reduce_sum_kernelPfiS_ --------------------------
	.section	.text._Z17reduce_sum_kernelPfiS_,"ax",@progbits
	.align	128
        .global         _Z17reduce_sum_kernelPfiS_
        .type           _Z17reduce_sum_kernelPfiS_,@function
        .size           _Z17reduce_sum_kernelPfiS_,(.L_x_1 - _Z17reduce_sum_kernelPfiS_)
        .other          _Z17reduce_sum_kernelPfiS_,@"STO_CUDA_ENTRY STV_DEFAULT"
_Z17reduce_sum_kernelPfiS_:
.text._Z17reduce_sum_kernelPfiS_:
[----:B------:R-:W-:Y:S01]  /*0000*/  LDC R1, c[0x0][0x37c] ;  /* 0x0000df00ff017b82 */ /* 0x000fe20000000800 */
[----:B------:R-:W0:Y:S07]  /*0010*/  S2R R0, SR_CTAID.X ;  /* 0x0000000000007919 */ /* 0x000e2e0000002500 */
[----:B------:R-:W1:Y:S01]  /*0020*/  LDC.64 R4, c[0x0][0x380] ;  /* 0x0000e000ff047b82 */ /* 0x000e620000000a00 */
[----:B------:R-:W0:Y:S01]  /*0030*/  LDCU UR4, c[0x0][0x360] ;  /* 0x00006c00ff0477ac */ /* 0x000e220008000800 */
[----:B------:R-:W0:Y:S01]  /*0040*/  S2R R3, SR_TID.X ;  /* 0x0000000000037919 */ /* 0x000e220000002100 */
[----:B------:R-:W2:Y:S01]  /*0050*/  LDCU.64 UR6, c[0x0][0x358] ;  /* 0x00006b00ff0677ac */ /* 0x000ea20008000a00 */
[----:B0-----:R-:W-:-:S04]  /*0060*/  IMAD R7, R0, UR4, R3 ;  /* 0x0000000400077c24 */ /* 0x001fc8000f8e0203 */
[----:B-1----:R-:W-:-:S06]  /*0070*/  IMAD.WIDE R4, R7, 0x4, R4 ;  /* 0x0000000407047825 */ /* 0x002fcc00078e0204 */
[----:B--2---:R0:W2:Y:S01]  /*0080*/  LDG.E R4, desc[UR6][R4.64] ;  /* 0x0000000604047981 */ /* 0x0040a2000c1e1900 */
[----:B------:R-:W1:Y:S01]  /*0090*/  S2UR UR5, SR_CgaCtaId ;  /* 0x00000000000579c3 */ /* 0x000e620000008800 */
[----:B------:R-:W-:Y:S01]  /*00a0*/  UMOV UR4, 0x400 ;  /* 0x0000040000047882 */ /* 0x000fe20000000000 */
[C---:B------:R-:W-:Y:S02]  /*00b0*/  ISETP.GT.U32.AND P1, PT, R3.reuse, 0x7f, PT ;  /* 0x0000007f0300780c */ /* 0x040fe40003f24070 */
[----:B------:R-:W-:Y:S01]  /*00c0*/  ISETP.GT.U32.AND P0, PT, R3, 0x3f, PT ;  /* 0x0000003f0300780c */ /* 0x000fe20003f04070 */
[----:B-1----:R-:W-:-:S06]  /*00d0*/  ULEA UR4, UR5, UR4, 0x18 ;  /* 0x0000000405047291 */ /* 0x002fcc000f8ec0ff */
[----:B------:R-:W-:-:S04]  /*00e0*/  LEA R2, R3, UR4, 0x2 ;  /* 0x0000000403027c11 */ /* 0x000fc8000f8e10ff */
[C---:B------:R-:W-:Y:S02]  /*00f0*/  @!P1 LEA R6, R3.reuse, R2, 0x2 ;  /* 0x0000000203069211 */ /* 0x040fe400078e10ff */
[----:B0-----:R-:W-:Y:S01]  /*0100*/  @!P0 IMAD R5, R3, 0xc, R2 ;  /* 0x0000000c03058824 */ /* 0x001fe200078e0202 */
[----:B--2---:R-:W-:Y:S01]  /*0110*/  STS [R2], R4 ;  /* 0x0000000402007388 */ /* 0x004fe20000000800 */
[----:B------:R-:W-:Y:S06]  /*0120*/  BAR.SYNC.DEFER_BLOCKING 0x0 ;  /* 0x0000000000007b1d */ /* 0x000fec0000010000 */
[----:B------:R-:W-:Y:S04]  /*0130*/  @!P1 LDS R7, [R6+0x4] ;  /* 0x0000040006079984 */ /* 0x000fe80000000800 */
[----:B------:R-:W0:Y:S02]  /*0140*/  @!P1 LDS R8, [R6] ;  /* 0x0000000006089984 */ /* 0x000e240000000800 */
[----:B0-----:R-:W-:-:S05]  /*0150*/  @!P1 FADD R7, R7, R8 ;  /* 0x0000000807079221 */ /* 0x001fca0000000000 */
[----:B------:R-:W-:Y:S01]  /*0160*/  @!P1 STS [R6], R7 ;  /* 0x0000000706009388 */ /* 0x000fe20000000800 */
[----:B------:R-:W-:Y:S01]  /*0170*/  BAR.SYNC.DEFER_BLOCKING 0x0 ;  /* 0x0000000000007b1d */ /* 0x000fe20000010000 */
[----:B------:R-:W-:-:S13]  /*0180*/  ISETP.GT.U32.AND P1, PT, R3, 0x1f, PT ;  /* 0x0000001f0300780c */ /* 0x000fda0003f24070 */
[----:B------:R-:W-:Y:S01]  /*0190*/  @!P1 IMAD R4, R3, 0x1c, R2 ;  /* 0x0000001c03049824 */ /* 0x000fe200078e0202 */
        /* <DEDUP_REMOVED lines=33> */
[----:B------:R-:W-:-:S05]  /*03b0*/  ISETP.NE.AND P0, PT, R3, RZ, PT ;  /* 0x000000ff0300720c */ /* 0x000fca0003f05270 */
[----:B------:R-:W-:Y:S04]  /*03c0*/  @!P1 LDS R6, [R2+0x100] ;  /* 0x0001000002069984 */ /* 0x000fe80000000800 */
[----:B------:R-:W0:Y:S02]  /*03d0*/  @!P1 LDS R7, [R2] ;  /* 0x0000000002079984 */ /* 0x000e240000000800 */
[----:B0-----:R-:W-:-:S05]  /*03e0*/  @!P1 FADD R7, R6, R7 ;  /* 0x0000000706079221 */ /* 0x001fca0000000000 */
[----:B------:R-:W-:Y:S01]  /*03f0*/  @!P1 STS [R2], R7 ;  /* 0x0000000702009388 */ /* 0x000fe20000000800 */
[----:B------:R-:W-:Y:S06]  /*0400*/  BAR.SYNC.DEFER_BLOCKING 0x0 ;  /* 0x0000000000007b1d */ /* 0x000fec0000010000 */
[----:B------:R-:W-:Y:S04]  /*0410*/  @!P0 LDS R3, [UR4+0x200] ;  /* 0x00020004ff038984 */ /* 0x000fe80008000800 */
[----:B------:R-:W0:Y:S02]  /*0420*/  @!P0 LDS R6, [UR4] ;  /* 0x00000004ff068984 */ /* 0x000e240008000800 */
[----:B0-----:R-:W-:-:S05]  /*0430*/  @!P0 FADD R3, R3, R6 ;  /* 0x0000000603038221 */ /* 0x001fca0000000000 */
[----:B------:R0:W-:Y:S01]  /*0440*/  @!P0 STS [UR4], R3 ;  /* 0x00000003ff008988 */ /* 0x0001e20008000804 */
[----:B------:R-:W-:Y:S06]  /*0450*/  BAR.SYNC.DEFER_BLOCKING 0x0 ;  /* 0x0000000000007b1d */ /* 0x000fec0000010000 */
[----:B------:R-:W-:Y:S05]  /*0460*/  @P0 EXIT ;  /* 0x000000000000094d */ /* 0x000fea0003800000 */
[----:B------:R-:W1:Y:S01]  /*0470*/  LDS R5, [UR4] ;  /* 0x00000004ff057984 */ /* 0x000e620008000800 */
[----:B0-----:R-:W0:Y:S02]  /*0480*/  LDC.64 R2, c[0x0][0x390] ;  /* 0x0000e400ff027b82 */ /* 0x001e240000000a00 */
[----:B0-----:R-:W-:-:S05]  /*0490*/  IMAD.WIDE.U32 R2, R0, 0x4, R2 ;  /* 0x0000000400027825 */ /* 0x001fca00078e0002 */
[----:B-1----:R-:W-:Y:S01]  /*04a0*/  STG.E desc[UR6][R2.64], R5 ;  /* 0x0000000502007986 */ /* 0x002fe2000c101906 */
[----:B------:R-:W-:Y:S05]  /*04b0*/  EXIT ;  /* 0x000000000000794d */ /* 0x000fea0003800000 */
.L_x_0:
[----:B------:R-:W-:-:S00]  /*04c0*/  BRA `(.L_x_0) ;  /* 0xfffffffc00fc7947 */ /* 0x000fc0000383ffff */
[----:B------:R-:W-:-:S00]  /*04d0*/  NOP ;  /* 0x0000000000007918 */ /* 0x000fc00000000000 */
        /* <DEDUP_REMOVED lines=10> */
.L_x_1:


//--------------------- .nv.shared._Z17reduce_sum_kernelPfiS_ --------------------------
	.section	.nv.shared._Z17reduce_sum_kernelPfiS_,"aw",@nobits
	.sectionflags	@""
	.align	4
.nv.shared._Z17reduce_sum_kernelPfiS_:
	.zero		2048


//--------------------- .nv.shared.reserved.0     --------------------------
	.section	.nv.shared.reserved.0,"aw",@nobits
	.weak		__nv_reservedSMEM_offset_0_alias
	.size		__nv_reservedSMEM_offset_0_alias, 0, 64
	.other		__nv_reservedSMEM_offset_0_alias,@"STO_CUDA_RESERVED_SHARED STV_DEFAULT"
__nv_reservedSMEM_offset_0_alias:
	.zero		0
	.zero		64


//--------------------- .nv.constant0._Z17reduce_sum_kernelPfiS_ --------------------------
	.section	.nv.constant0._Z17reduce_sum_kernelPfiS_,"a",@progbits
	.sectionflags	@""
	.align	4
.nv.constant0._Z17reduce_sum_kernelPfiS_:
	.zero		920


//--------------------- SYMBOLS --------------------------

	.type		.nv.reservedSmem.offset0,@object
	.size		.nv.reservedSmem.offset0,0x4
	.type		.nv.reservedSmem.cap,@object
	.size		.nv.reservedSmem.cap,0x4
